	.headerflags	@"EF_CUDA_TEXMODE_UNIFIED EF_CUDA_64BIT_ADDRESS EF_CUDA_ACCELERATORS EF_CUDA_SM90 EF_CUDA_VIRTUAL_SM(EF_CUDA_SM90)"
	.elftype	@"ET_EXEC"


//--------------------- .nv.info                  --------------------------
	.section	.nv.info,"",@"SHT_CUDA_INFO"
	.align	4


	//----- nvinfo : EIATTR_REGCOUNT
	.align		4
        /*0000*/ 	.byte	0x04, 0x2f
        /*0002*/ 	.short	(.L_1 - .L_0)
	.align		4
.L_0:
        /*0004*/ 	.word	index@(triton_poi_fused_convolution_66)
        /*0008*/ 	.word	0x0000000c


	//----- nvinfo : EIATTR_MIN_STACK_SIZE
	.align		4
.L_1:
        /*000c*/ 	.byte	0x04, 0x12
        /*000e*/ 	.short	(.L_3 - .L_2)
	.align		4
.L_2:
        /*0010*/ 	.word	index@(triton_poi_fused_convolution_66)
        /*0014*/ 	.word	0x00000000


	//----- nvinfo : EIATTR_FRAME_SIZE
	.align		4
.L_3:
        /*0018*/ 	.byte	0x04, 0x11
        /*001a*/ 	.short	(.L_5 - .L_4)
	.align		4
.L_4:
        /*001c*/ 	.word	index@(triton_poi_fused_convolution_66)
        /*0020*/ 	.word	0x00000000


	//----- nvinfo : EIATTR_MIN_STACK_SIZE
	.align		4
.L_5:
        /*0024*/ 	.byte	0x04, 0x12
        /*0026*/ 	.short	(.L_7 - .L_6)
	.align		4
.L_6:
        /*0028*/ 	.word	index@(triton_poi_fused_convolution_66)
        /*002c*/ 	.word	0x00000000
.L_7:


//--------------------- .nv.info.triton_poi_fused_convolution_66 --------------------------
	.section	.nv.info.triton_poi_fused_convolution_66,"",@"SHT_CUDA_INFO"
	.sectionflags	@""
	.align	4


	//----- nvinfo : EIATTR_CUDA_API_VERSION
	.align		4
        /*0000*/ 	.byte	0x04, 0x37
        /*0002*/ 	.short	(.L_9 - .L_8)
.L_8:
        /*0004*/ 	.word	0x0000007c


	//----- nvinfo : EIATTR_KPARAM_INFO
	.align		4
.L_9:
        /*0008*/ 	.byte	0x04, 0x17
        /*000a*/ 	.short	(.L_11 - .L_10)
.L_10:
        /*000c*/ 	.word	0x00000000
        /*0010*/ 	.short	0x0002
        /*0012*/ 	.short	0x0010
        /*0014*/ 	.byte	0x00, 0xf0, 0x11, 0x00


	//----- nvinfo : EIATTR_KPARAM_INFO
	.align		4
.L_11:
        /*0018*/ 	.byte	0x04, 0x17
        /*001a*/ 	.short	(.L_13 - .L_12)
.L_12:
        /*001c*/ 	.word	0x00000000
        /*0020*/ 	.short	0x0001
        /*0022*/ 	.short	0x0008
        /*0024*/ 	.byte	0x00, 0xf4, 0x21, 0x00


	//----- nvinfo : EIATTR_KPARAM_INFO
	.align		4
.L_13:
        /*0028*/ 	.byte	0x04, 0x17
        /*002a*/ 	.short	(.L_15 - .L_14)
.L_14:
        /*002c*/ 	.word	0x00000000
        /*0030*/ 	.short	0x0000
        /*0032*/ 	.short	0x0000
        /*0034*/ 	.byte	0x00, 0xf4, 0x21, 0x00


	//----- nvinfo : EIATTR_SPARSE_MMA_MASK
	.align		4
.L_15:
        /*0038*/ 	.byte	0x03, 0x50
        /*003a*/ 	.short	0x0000


	//----- nvinfo : EIATTR_MAXREG_COUNT
	.align		4
        /*003c*/ 	.byte	0x03, 0x1b
        /*003e*/ 	.short	0x00ff


	//----- nvinfo : EIATTR_EXIT_INSTR_OFFSETS
	.align		4
        /*0040*/ 	.byte	0x04, 0x1c
        /*0042*/ 	.short	(.L_17 - .L_16)


	//   ....[0]....
.L_16:
        /*0044*/ 	.word	0x00000170


	//   ....[1]....
        /*0048*/ 	.word	0x00000190


	//----- nvinfo : EIATTR_REQNTID
	.align		4
.L_17:
        /*004c*/ 	.byte	0x04, 0x10
        /*004e*/ 	.short	(.L_19 - .L_18)
.L_18:
        /*0050*/ 	.word	0x00000080
        /*0054*/ 	.word	0x00000001
        /*0058*/ 	.word	0x00000001


	//----- nvinfo : EIATTR_CBANK_PARAM_SIZE
	.align		4
.L_19:
        /*005c*/ 	.byte	0x03, 0x19
        /*005e*/ 	.short	0x0014


	//----- nvinfo : EIATTR_PARAM_CBANK
	.align		4
        /*0060*/ 	.byte	0x04, 0x0a
        /*0062*/ 	.short	(.L_21 - .L_20)
	.align		4
.L_20:
        /*0064*/ 	.word	index@(.nv.constant0.triton_poi_fused_convolution_66)
        /*0068*/ 	.short	0x0210
        /*006a*/ 	.short	0x0014


	//----- nvinfo : EIATTR_SW_WAR
	.align		4
.L_21:
        /*006c*/ 	.byte	0x04, 0x36
        /*006e*/ 	.short	(.L_23 - .L_22)
.L_22:
        /*0070*/ 	.word	0x00000008
.L_23:


//--------------------- .nv.callgraph             --------------------------
	.section	.nv.callgraph,"",@"SHT_CUDA_CALLGRAPH"
	.align	4
	.sectionentsize	8
	.align		4
        /*0000*/ 	.word	0x00000000
	.align		4
        /*0004*/ 	.word	0xffffffff
	.align		4
        /*0008*/ 	.word	0x00000000
	.align		4
        /*000c*/ 	.word	0xfffffffe
	.align		4
        /*0010*/ 	.word	0x00000000
	.align		4
        /*0014*/ 	.word	0xfffffffd
	.align		4
        /*0018*/ 	.word	0x00000000
	.align		4
        /*001c*/ 	.word	0xfffffffc


//--------------------- .text.triton_poi_fused_convolution_66 --------------------------
	.section	.text.triton_poi_fused_convolution_66,"ax",@progbits
	.align	128
        .global         triton_poi_fused_convolution_66
        .type           triton_poi_fused_convolution_66,@function
        .size           triton_poi_fused_convolution_66,(.L_x_1 - triton_poi_fused_convolution_66)
        .other          triton_poi_fused_convolution_66,@"STO_CUDA_ENTRY STV_DEFAULT"
triton_poi_fused_convolution_66:
.text.triton_poi_fused_convolution_66:
[----:B------:R-:W0:Y:S02]  /*0000*/  LDC R1, c[0x0][0x28] ;  /* 0x00000a00ff017b82 */ /* 0x000e240000000800 */
[----:B------:R-:W1:Y:S01]  /*0010*/  S2R R0, SR_TID.X ;  /* 0x0000000000007919 */ /* 0x000e620000002100 */
[----:B------:R-:W-:Y:S01]  /*0020*/  HFMA2.MMA R6, -RZ, RZ, 0, 0 ;  /* 0x00000000ff067435 */ /* 0x000fe200000001ff */
[----:B------:R-:W2:Y:S01]  /*0030*/  LDC.64 R4, c[0x0][0x218] ;  /* 0x00008600ff047b82 */ /* 0x000ea20000000a00 */
[----:B------:R-:W-:Y:S01]  /*0040*/  ULDC.64 UR4, c[0x0][0x208] ;  /* 0x0000820000047ab9 */ /* 0x000fe20000000a00 */
[----:B------:R-:W3:Y:S06]  /*0050*/  S2R R7, SR_CTAID.X ;  /* 0x0000000000077919 */ /* 0x000eec0000002500 */
[----:B------:R-:W4:Y:S01]  /*0060*/  LDC.64 R2, c[0x0][0x210] ;  /* 0x00008400ff027b82 */ /* 0x000f220000000a00 */
[----:B-1----:R-:W-:-:S04]  /*0070*/  SHF.L.U32 R0, R0, 0x1, RZ ;  /* 0x0000000100007819 */ /* 0x002fc800000006ff */
[----:B------:R-:W-:-:S04]  /*0080*/  LOP3.LUT R0, R0, 0xfe, RZ, 0xc0, !PT ;  /* 0x000000fe00007812 */ /* 0x000fc800078ec0ff */
[----:B---3--:R-:W-:-:S04]  /*0090*/  LEA R7, R7, R0, 0x8 ;  /* 0x0000000007077211 */ /* 0x008fc800078e40ff */
[C---:B------:R-:W-:Y:S01]  /*00a0*/  ISETP.GE.AND P0, PT, R7.reuse, 0xe00, PT ;  /* 0x00000e000700780c */ /* 0x040fe20003f06270 */
[----:B------:R-:W-:-:S04]  /*00b0*/  IMAD.HI R0, R7, -0x6db6db6d, R6 ;  /* 0x9249249307007827 */ /* 0x000fc800078e0206 */
[----:B----4-:R-:W-:Y:S01]  /*00c0*/  IMAD.WIDE R2, R7, 0x4, R2 ;  /* 0x0000000407027825 */ /* 0x010fe200078e0202 */
[----:B------:R-:W-:-:S04]  /*00d0*/  SHF.R.U32.HI R9, RZ, 0x1f, R0 ;  /* 0x0000001fff097819 */ /* 0x000fc80000011600 */
[----:B------:R-:W-:-:S05]  /*00e0*/  LEA.HI.SX32 R9, R0, R9, 0x19 ;  /* 0x0000000900097211 */ /* 0x000fca00078fcaff */
[----:B------:R-:W-:Y:S01]  /*00f0*/  IMAD R9, R9, -0xe0, R7 ;  /* 0xffffff2009097824 */ /* 0x000fe200078e0207 */
[----:B------:R-:W-:-:S03]  /*0100*/  MOV R7, RZ ;  /* 0x000000ff00077202 */ /* 0x000fc60000000f00 */
[----:B--2---:R-:W-:Y:S01]  /*0110*/  IMAD.WIDE R4, R9, 0x4, R4 ;  /* 0x0000000409047825 */ /* 0x004fe200078e0204 */
[----:B------:R-:W-:Y:S02]  /*0120*/  CS2R R8, SRZ ;  /* 0x0000000000087805 */ /* 0x000fe4000001ff00 */
[----:B------:R-:W2:Y:S04]  /*0130*/  @!P0 LDG.E.64 R6, desc[UR4][R2.64] ;  /* 0x0000000402068981 */ /* 0x000ea8000c1e1b00 */
[----:B------:R-:W2:Y:S02]  /*0140*/  @!P0 LDG.E.EL.64 R8, desc[UR4][R4.64] ;  /* 0x0000000404088981 */ /* 0x000ea4000c2e1b00 */
[----:B--2---:R-:W-:Y:S01]  /*0150*/  FADD R6, R8, R6 ;  /* 0x0000000608067221 */ /* 0x004fe20000000000 */
[----:B------:R-:W-:Y:S01]  /*0160*/  FADD R7, R9, R7 ;  /* 0x0000000709077221 */ /* 0x000fe20000000000 */
[----:B------:R-:W-:Y:S06]  /*0170*/  @P0 EXIT ;  /* 0x000000000000094d */ /* 0x000fec0003800000 */
[----:B------:R-:W-:Y:S01]  /*0180*/  STG.E.64 desc[UR4][R2.64], R6 ;  /* 0x0000000602007986 */ /* 0x000fe2000c101b04 */
[----:B------:R-:W-:Y:S05]  /*0190*/  EXIT ;  /* 0x000000000000794d */ /* 0x000fea0003800000 */
.L_x_0:
[----:B------:R-:W-:-:S00]  /*01a0*/  BRA `(.L_x_0) ;  /* 0xfffffffc00fc7947 */ /* 0x000fc0000383ffff */
[----:B------:R-:W-:-:S00]  /*01b0*/  NOP ;  /* 0x0000000000007918 */ /* 0x000fc00000000000 */
        /* <DEDUP_REMOVED lines=12> */
.L_x_1:


//--------------------- .nv.constant0.triton_poi_fused_convolution_66 --------------------------
	.section	.nv.constant0.triton_poi_fused_convolution_66,"a",@progbits
	.sectionflags	@""
	.align	4
.nv.constant0.triton_poi_fused_convolution_66:
	.zero		548
